//
// Generated by NVIDIA NVVM Compiler
//
// Compiler Build ID: CL-36424714
// Cuda compilation tools, release 13.0, V13.0.88
// Based on NVVM 20.0.0
//

.version 9.0
.target sm_100
.address_size 64

	// .globl	_Z20convolution3D_kernelPfS_i

.visible .entry _Z20convolution3D_kernelPfS_i(
	.param .u64 .ptr .align 1 _Z20convolution3D_kernelPfS_i_param_0,
	.param .u64 .ptr .align 1 _Z20convolution3D_kernelPfS_i_param_1,
	.param .u32 _Z20convolution3D_kernelPfS_i_param_2
)
{
	.reg .pred 	%p<10>;
	.reg .b32 	%r<25>;
	.reg .b32 	%f<29>;
	.reg .b64 	%rd<48>;

	ld.param.u64 	%rd1, [_Z20convolution3D_kernelPfS_i_param_0];
	ld.param.u64 	%rd2, [_Z20convolution3D_kernelPfS_i_param_1];
	ld.param.u32 	%r3, [_Z20convolution3D_kernelPfS_i_param_2];
	mov.u32 	%r4, %ctaid.x;
	mov.u32 	%r5, %ntid.x;
	mov.u32 	%r6, %tid.x;
	mad.lo.s32 	%r1, %r4, %r5, %r6;
	mov.u32 	%r7, %ctaid.y;
	mov.u32 	%r8, %ntid.y;
	mov.u32 	%r9, %tid.y;
	mad.lo.s32 	%r10, %r7, %r8, %r9;
	setp.gt.u32 	%p1, %r10, 254;
	max.s32 	%r11, %r3, %r1;
	setp.gt.s32 	%p2, %r11, 254;
	or.pred  	%p3, %p2, %p1;
	setp.lt.s32 	%p4, %r3, 1;
	or.pred  	%p5, %p4, %p3;
	setp.eq.s32 	%p6, %r10, 0;
	or.pred  	%p7, %p5, %p6;
	setp.lt.s32 	%p8, %r1, 1;
	or.pred  	%p9, %p8, %p7;
	@%p9 bra 	$L__BB0_2;
	cvta.to.global.u64 	%rd3, %rd1;
	cvta.to.global.u64 	%rd4, %rd2;
	shl.b32 	%r12, %r3, 16;
	add.s32 	%r13, %r12, -65536;
	shl.b32 	%r14, %r10, 8;
	add.s32 	%r15, %r14, -256;
	add.s32 	%r16, %r13, %r15;
	add.s32 	%r17, %r1, -1;
	add.s32 	%r18, %r16, %r17;
	mul.wide.u32 	%rd5, %r18, 4;
	add.s64 	%rd6, %rd3, %rd5;
	ld.global.f32 	%f1, [%rd6];
	add.s32 	%r19, %r12, 65536;
	cvt.u64.u32 	%rd7, %r17;
	cvt.u64.u32 	%rd8, %r15;
	cvt.u64.u32 	%rd9, %r12;
	add.s64 	%rd10, %rd9, %rd8;
	add.s64 	%rd11, %rd10, %rd7;
	shl.b64 	%rd12, %rd11, 2;
	add.s64 	%rd13, %rd3, %rd12;
	ld.global.f32 	%f2, [%rd13+262144];
	mul.f32 	%f3, %f2, 0f40800000;
	fma.rn.f32 	%f4, %f1, 0f40000000, %f3;
	fma.rn.f32 	%f5, %f1, 0f40A00000, %f4;
	fma.rn.f32 	%f6, %f2, 0f40E00000, %f5;
	mul.f32 	%f7, %f1, 0f41000000;
	sub.f32 	%f8, %f6, %f7;
	fma.rn.f32 	%f9, %f2, 0f41200000, %f8;
	add.s32 	%r20, %r15, %r1;
	add.s32 	%r21, %r20, %r12;
	mul.wide.u32 	%rd14, %r21, 4;
	add.s64 	%rd15, %rd3, %rd14;
	ld.global.f32 	%f10, [%rd15];
	fma.rn.f32 	%f11, %f10, 0fC0400000, %f9;
	add.s32 	%r22, %r21, 256;
	mul.wide.u32 	%rd16, %r22, 4;
	add.s64 	%rd17, %rd3, %rd16;
	ld.global.f32 	%f12, [%rd17];
	fma.rn.f32 	%f13, %f12, 0f40C00000, %f11;
	add.s32 	%r23, %r14, %r1;
	cvt.u64.u32 	%rd18, %r23;
	add.s64 	%rd19, %rd18, %rd9;
	shl.b64 	%rd20, %rd19, 2;
	add.s64 	%rd21, %rd3, %rd20;
	ld.global.f32 	%f14, [%rd21+1024];
	fma.rn.f32 	%f15, %f14, 0fC1100000, %f13;
	add.s32 	%r24, %r1, 1;
	cvt.u64.u32 	%rd22, %r16;
	cvt.u64.u32 	%rd23, %r1;
	add.s64 	%rd24, %rd22, %rd23;
	shl.b64 	%rd25, %rd24, 2;
	add.s64 	%rd26, %rd3, %rd25;
	ld.global.f32 	%f16, [%rd26+4];
	fma.rn.f32 	%f17, %f16, 0f40000000, %f15;
	cvt.u64.u32 	%rd27, %r24;
	add.s64 	%rd28, %rd10, %rd27;
	shl.b64 	%rd29, %rd28, 2;
	add.s64 	%rd30, %rd3, %rd29;
	ld.global.f32 	%f18, [%rd30+262144];
	fma.rn.f32 	%f19, %f18, 0f40800000, %f17;
	cvt.u64.u32 	%rd31, %r13;
	add.s64 	%rd32, %rd18, %rd31;
	shl.b64 	%rd33, %rd32, 2;
	add.s64 	%rd34, %rd3, %rd33;
	ld.global.f32 	%f20, [%rd34+4];
	fma.rn.f32 	%f21, %f20, 0f40A00000, %f19;
	cvt.u64.u32 	%rd35, %r19;
	add.s64 	%rd36, %rd18, %rd35;
	shl.b64 	%rd37, %rd36, 2;
	add.s64 	%rd38, %rd3, %rd37;
	ld.global.f32 	%f22, [%rd38+4];
	fma.rn.f32 	%f23, %f22, 0f40E00000, %f21;
	cvt.u64.u32 	%rd39, %r14;
	add.s64 	%rd40, %rd39, %rd27;
	add.s64 	%rd41, %rd40, %rd31;
	shl.b64 	%rd42, %rd41, 2;
	add.s64 	%rd43, %rd3, %rd42;
	ld.global.f32 	%f24, [%rd43+1024];
	mul.f32 	%f25, %f24, 0f41000000;
	sub.f32 	%f26, %f23, %f25;
	add.s64 	%rd44, %rd40, %rd35;
	shl.b64 	%rd45, %rd44, 2;
	add.s64 	%rd46, %rd3, %rd45;
	ld.global.f32 	%f27, [%rd46+1024];
	fma.rn.f32 	%f28, %f27, 0f41200000, %f26;
	add.s64 	%rd47, %rd4, %rd16;
	st.global.f32 	[%rd47], %f28;
$L__BB0_2:
	ret;

}


// ===== COMPILED SASS (sm_100) =====

	.target	sm_100

	.elftype	@"ET_EXEC"


//--------------------- .note.nv.tkinfo           --------------------------
	.section	.note.nv.tkinfo,"",@"SHT_NOTE"
	.sectionflags	@"SHF_NOTE_NV_TKINFO"
	.tkinfo
        /*0018*/ 	.word	0x00000002
        /*0030*/ 	.string	""
        /*0030*/ 	.string	"ptxas"
        /*0030*/ 	.string	"Cuda compilation tools, release 13.0, V13.0.88"
        /*0030*/ 	.string	"Build cuda_13.0.r13.0/compiler.36424714_0"
        /*0030*/ 	.string	"-arch sm_100 -m 64 "



//--------------------- .note.nv.cuinfo           --------------------------
	.section	.note.nv.cuinfo,"",@"SHT_NOTE"
	.sectionflags	@"SHF_NOTE_NV_CUINFO"
        /*0018*/ 	.short	0x0002
        /*001a*/ 	.short	0x0064
        /*001c*/ 	.short	0x0082
	.zero		2


//--------------------- .nv.info                  --------------------------
	.section	.nv.info,"",@"SHT_CUDA_INFO"
	.align	4


	//----- nvinfo : EIATTR_REGCOUNT
	.align		4
        /*0000*/ 	.byte	0x04, 0x2f
        /*0002*/ 	.short	(.L_1 - .L_0)
	.align		4
.L_0:
        /*0004*/ 	.word	index@(_Z20convolution3D_kernelPfS_i)
        /*0008*/ 	.word	0x0000001b


	//----- nvinfo : EIATTR_FRAME_SIZE
	.align		4
.L_1:
        /*000c*/ 	.byte	0x04, 0x11
        /*000e*/ 	.short	(.L_3 - .L_2)
	.align		4
.L_2:
        /*0010*/ 	.word	index@(_Z20convolution3D_kernelPfS_i)
        /*0014*/ 	.word	0x00000000


	//----- nvinfo : EIATTR_MIN_STACK_SIZE
	.align		4
.L_3:
        /*0018*/ 	.byte	0x04, 0x12
        /*001a*/ 	.short	(.L_5 - .L_4)
	.align		4
.L_4:
        /*001c*/ 	.word	index@(_Z20convolution3D_kernelPfS_i)
        /*0020*/ 	.word	0x00000000
.L_5:


//--------------------- .nv.compat                --------------------------
	.section	.nv.compat,"",@"SHT_CUDA_COMPAT_INFO"
	.align	4
        /*0000*/ 	.byte	0x02, 0x09, 0x00, 0x00, 0x02, 0x02, 0x01, 0x00, 0x02, 0x05, 0x05, 0x00, 0x03, 0x07, 0x01, 0x01
        /*0010*/ 	.byte	0x02, 0x03, 0x00, 0x00, 0x02, 0x06, 0x01, 0x00, 0x04, 0x0b, 0x08, 0x00, 0x09, 0x00, 0x00, 0x00
        /*0020*/ 	.byte	0x00, 0x00, 0x00, 0x00


//--------------------- .nv.info._Z20convolution3D_kernelPfS_i --------------------------
	.section	.nv.info._Z20convolution3D_kernelPfS_i,"",@"SHT_CUDA_INFO"
	.sectionflags	@""
	.align	4


	//----- nvinfo : EIATTR_CUDA_API_VERSION
	.align		4
        /*0000*/ 	.byte	0x04, 0x37
        /*0002*/ 	.short	(.L_7 - .L_6)
.L_6:
        /*0004*/ 	.word	0x00000082


	//----- nvinfo : EIATTR_KPARAM_INFO
	.align		4
.L_7:
        /*0008*/ 	.byte	0x04, 0x17
        /*000a*/ 	.short	(.L_9 - .L_8)
.L_8:
        /*000c*/ 	.word	0x00000000
        /*0010*/ 	.short	0x0002
        /*0012*/ 	.short	0x0010
        /*0014*/ 	.byte	0x00, 0xf0, 0x11, 0x00


	//----- nvinfo : EIATTR_KPARAM_INFO
	.align		4
.L_9:
        /*0018*/ 	.byte	0x04, 0x17
        /*001a*/ 	.short	(.L_11 - .L_10)
.L_10:
        /*001c*/ 	.word	0x00000000
        /*0020*/ 	.short	0x0001
        /*0022*/ 	.short	0x0008
        /*0024*/ 	.byte	0x00, 0xf5, 0x21, 0x00


	//----- nvinfo : EIATTR_KPARAM_INFO
	.align		4
.L_11:
        /*0028*/ 	.byte	0x04, 0x17
        /*002a*/ 	.short	(.L_13 - .L_12)
.L_12:
        /*002c*/ 	.word	0x00000000
        /*0030*/ 	.short	0x0000
        /*0032*/ 	.short	0x0000
        /*0034*/ 	.byte	0x00, 0xf5, 0x21, 0x00


	//----- nvinfo : EIATTR_SPARSE_MMA_MASK
	.align		4
.L_13:
        /*0038*/ 	.byte	0x03, 0x50
        /*003a*/ 	.short	0x0000


	//----- nvinfo : EIATTR_MAXREG_COUNT
	.align		4
        /*003c*/ 	.byte	0x03, 0x1b
        /*003e*/ 	.short	0x00ff


	//----- nvinfo : EIATTR_MERCURY_ISA_VERSION
	.align		4
        /*0040*/ 	.byte	0x03, 0x5f
        /*0042*/ 	.short	0x0101


	//----- nvinfo : EIATTR_VRC_CTA_INIT_COUNT
	.align		4
        /*0044*/ 	.byte	0x02, 0x4a
	.zero		1
	.zero		1


	//----- nvinfo : EIATTR_EXIT_INSTR_OFFSETS
	.align		4
        /*0048*/ 	.byte	0x04, 0x1c
        /*004a*/ 	.short	(.L_15 - .L_14)


	//   ....[0]....
.L_14:
        /*004c*/ 	.word	0x00000100


	//   ....[1]....
        /*0050*/ 	.word	0x00000640


	//----- nvinfo : EIATTR_CBANK_PARAM_SIZE
	.align		4
.L_15:
        /*0054*/ 	.byte	0x03, 0x19
        /*0056*/ 	.short	0x0014


	//----- nvinfo : EIATTR_PARAM_CBANK
	.align		4
        /*0058*/ 	.byte	0x04, 0x0a
        /*005a*/ 	.short	(.L_17 - .L_16)
	.align		4
.L_16:
        /*005c*/ 	.word	index@(.nv.constant0._Z20convolution3D_kernelPfS_i)
        /*0060*/ 	.short	0x0380
        /*0062*/ 	.short	0x0014


	//----- nvinfo : EIATTR_SW_WAR
	.align		4
.L_17:
        /*0064*/ 	.byte	0x04, 0x36
        /*0066*/ 	.short	(.L_19 - .L_18)
.L_18:
        /*0068*/ 	.word	0x00000008
.L_19:


//--------------------- .nv.callgraph             --------------------------
	.section	.nv.callgraph,"",@"SHT_CUDA_CALLGRAPH"
	.align	4
	.sectionentsize	8
	.align		4
        /*0000*/ 	.word	0x00000000
	.align		4
        /*0004*/ 	.word	0xffffffff
	.align		4
        /*0008*/ 	.word	0x00000000
	.align		4
        /*000c*/ 	.word	0xfffffffe
	.align		4
        /*0010*/ 	.word	0x00000000
	.align		4
        /*0014*/ 	.word	0xfffffffd
	.align		4
        /*0018*/ 	.word	0x00000000
	.align		4
        /*001c*/ 	.word	0xfffffffc


//--------------------- .text._Z20convolution3D_kernelPfS_i --------------------------
	.section	.text._Z20convolution3D_kernelPfS_i,"ax",@progbits
	.align	128
        .global         _Z20convolution3D_kernelPfS_i
        .type           _Z20convolution3D_kernelPfS_i,@function
        .size           _Z20convolution3D_kernelPfS_i,(.L_x_1 - _Z20convolution3D_kernelPfS_i)
        .other          _Z20convolution3D_kernelPfS_i,@"STO_CUDA_ENTRY STV_DEFAULT"
_Z20convolution3D_kernelPfS_i:
.text._Z20convolution3D_kernelPfS_i:
[----:B------:R-:W-:Y:S01]  /*0000*/  LDC R1, c[0x0][0x37c] ;  /* 0x0000df00ff017b82 */ /* 0x000fe20000000800 */
[----:B------:R-:W0:Y:S07]  /*0010*/  S2R R0, SR_TID.X ;  /* 0x0000000000007919 */ /* 0x000e2e0000002100 */
[----:B------:R-:W0:Y:S01]  /*0020*/  S2UR UR4, SR_CTAID.X ;  /* 0x00000000000479c3 */ /* 0x000e220000002500 */
[----:B------:R-:W1:Y:S07]  /*0030*/  S2R R3, SR_TID.Y ;  /* 0x0000000000037919 */ /* 0x000e6e0000002200 */
[----:B------:R-:W0:Y:S08]  /*0040*/  LDC R5, c[0x0][0x360] ;  /* 0x0000d800ff057b82 */ /* 0x000e300000000800 */
[----:B------:R-:W1:Y:S08]  /*0050*/  S2UR UR5, SR_CTAID.Y ;  /* 0x00000000000579c3 */ /* 0x000e700000002600 */
[----:B------:R-:W1:Y:S08]  /*0060*/  LDC R2, c[0x0][0x364] ;  /* 0x0000d900ff027b82 */ /* 0x000e700000000800 */
[----:B------:R-:W2:Y:S01]  /*0070*/  LDC R4, c[0x0][0x390] ;  /* 0x0000e400ff047b82 */ /* 0x000ea20000000800 */
[----:B0-----:R-:W-:-:S02]  /*0080*/  IMAD R5, R5, UR4, R0 ;  /* 0x0000000405057c24 */ /* 0x001fc4000f8e0200 */
[----:B-1----:R-:W-:-:S05]  /*0090*/  IMAD R0, R2, UR5, R3 ;  /* 0x0000000502007c24 */ /* 0x002fca000f8e0203 */
[----:B------:R-:W-:Y:S02]  /*00a0*/  ISETP.GT.U32.AND P0, PT, R0, 0xfe, PT ;  /* 0x000000fe0000780c */ /* 0x000fe40003f04070 */
[----:B--2---:R-:W-:-:S04]  /*00b0*/  VIMNMX R2, PT, PT, R5, R4, !PT ;  /* 0x0000000405027248 */ /* 0x004fc80007fe0100 */
[----:B------:R-:W-:-:S04]  /*00c0*/  ISETP.GT.OR P0, PT, R2, 0xfe, P0 ;  /* 0x000000fe0200780c */ /* 0x000fc80000704670 */
[----:B------:R-:W-:-:S04]  /*00d0*/  ISETP.LT.OR P0, PT, R4, 0x1, P0 ;  /* 0x000000010400780c */ /* 0x000fc80000701670 */
[----:B------:R-:W-:-:S04]  /*00e0*/  ISETP.EQ.OR P0, PT, R0, RZ, P0 ;  /* 0x000000ff0000720c */ /* 0x000fc80000702670 */
[----:B------:R-:W-:-:S13]  /*00f0*/  ISETP.LT.OR P0, PT, R5, 0x1, P0 ;  /* 0x000000010500780c */ /* 0x000fda0000701670 */
[----:B------:R-:W-:Y:S05]  /*0100*/  @P0 EXIT ;  /* 0x000000000000094d */ /* 0x000fea0003800000 */
[----:B------:R-:W-:Y:S01]  /*0110*/  IMAD.SHL.U32 R12, R0, 0x100, RZ ;  /* 0x00000100000c7824 */ /* 0x000fe200078e00ff */
[----:B------:R-:W0:Y:S01]  /*0120*/  LDCU.64 UR6, c[0x0][0x380] ;  /* 0x00007000ff0677ac */ /* 0x000e220008000a00 */
[----:B------:R-:W1:Y:S01]  /*0130*/  LDC.64 R8, c[0x0][0x380] ;  /* 0x0000e000ff087b82 */ /* 0x000e620000000a00 */
[----:B------:R-:W-:Y:S01]  /*0140*/  IMAD.U32 R4, R4, 0x10000, RZ ;  /* 0x0001000004047824 */ /* 0x000fe200078e00ff */
[C---:B------:R-:W-:Y:S01]  /*0150*/  IADD3 R7, PT, PT, R5.reuse, -0x1, RZ ;  /* 0xffffffff05077810 */ /* 0x040fe20007ffe0ff */
[----:B------:R-:W-:Y:S01]  /*0160*/  VIADD R3, R12, 0xffffff00 ;  /* 0xffffff000c037836 */ /* 0x000fe20000000000 */
[----:B------:R-:W2:Y:S01]  /*0170*/  LDCU.64 UR4, c[0x0][0x358] ;  /* 0x00006b00ff0477ac */ /* 0x000ea20008000a00 */
[C---:B------:R-:W-:Y:S02]  /*0180*/  VIADD R13, R4.reuse, 0xffff0000 ;  /* 0xffff0000040d7836 */ /* 0x040fe40000000000 */
[----:B------:R-:W-:Y:S01]  /*0190*/  IMAD.IADD R18, R5, 0x1, R12 ;  /* 0x0000000105127824 */ /* 0x000fe200078e020c */
[----:B------:R-:W-:Y:S01]  /*01a0*/  IADD3 R6, P0, PT, R4, R3, RZ ;  /* 0x0000000304067210 */ /* 0x000fe20007f1e0ff */
[----:B------:R-:W-:-:S04]  /*01b0*/  IMAD.IADD R10, R13, 0x1, R3 ;  /* 0x000000010d0a7824 */ /* 0x000fc800078e0203 */
[----:B------:R-:W-:Y:S01]  /*01c0*/  IMAD.X R2, RZ, RZ, RZ, P0 ;  /* 0x000000ffff027224 */ /* 0x000fe200000e06ff */
[----:B------:R-:W-:Y:S01]  /*01d0*/  IADD3 R0, P0, PT, R7, R6, RZ ;  /* 0x0000000607007210 */ /* 0x000fe20007f1e0ff */
[----:B------:R-:W-:-:S03]  /*01e0*/  IMAD.IADD R17, R10, 0x1, R7 ;  /* 0x000000010a117824 */ /* 0x000fc600078e0207 */
[----:B------:R-:W-:Y:S02]  /*01f0*/  IADD3.X R11, PT, PT, RZ, R2, RZ, P0, !PT ;  /* 0x00000002ff0b7210 */ /* 0x000fe400007fe4ff */
[----:B0-----:R-:W-:-:S04]  /*0200*/  LEA R14, P0, R0, UR6, 0x2 ;  /* 0x00000006000e7c11 */ /* 0x001fc8000f8010ff */
[----:B------:R-:W-:Y:S01]  /*0210*/  LEA.HI.X R15, R0, UR7, R11, 0x2, P0 ;  /* 0x00000007000f7c11 */ /* 0x000fe200080f140b */
[----:B-1----:R-:W-:-:S04]  /*0220*/  IMAD.WIDE.U32 R16, R17, 0x4, R8 ;  /* 0x0000000411107825 */ /* 0x002fc800078e0008 */
[----:B--2---:R-:W2:Y:S01]  /*0230*/  LDG.E R14, desc[UR4][R14.64+0x40000] ;  /* 0x040000040e0e7981 */ /* 0x004ea2000c1e1900 */
[----:B------:R-:W-:-:S03]  /*0240*/  IADD3 R21, PT, PT, R5, 0x1, RZ ;  /* 0x0000000105157810 */ /* 0x000fc60007ffe0ff */
[----:B------:R0:W3:Y:S01]  /*0250*/  LDG.E R0, desc[UR4][R16.64] ;  /* 0x0000000410007981 */ /* 0x0000e2000c1e1900 */
[CC--:B------:R-:W-:Y:S01]  /*0260*/  IADD3 R20, P3, PT, R4.reuse, R18.reuse, RZ ;  /* 0x0000001204147210 */ /* 0x0c0fe20007f7e0ff */
[----:B------:R-:W-:Y:S01]  /*0270*/  VIADD R7, R4, 0x10000 ;  /* 0x0001000004077836 */ /* 0x000fe20000000000 */
[----:B------:R-:W-:Y:S02]  /*0280*/  IADD3 R12, P0, PT, R12, R21, RZ ;  /* 0x000000150c0c7210 */ /* 0x000fe40007f1e0ff */
[----:B------:R-:W-:Y:S01]  /*0290*/  IADD3 R19, PT, PT, R4, R3, R5 ;  /* 0x0000000304137210 */ /* 0x000fe20007ffe005 */
[----:B------:R-:W-:Y:S01]  /*02a0*/  IMAD.X R23, RZ, RZ, RZ, P3 ;  /* 0x000000ffff177224 */ /* 0x000fe200018e06ff */
[C---:B------:R-:W-:Y:S02]  /*02b0*/  IADD3 R3, P2, PT, R13.reuse, R18, RZ ;  /* 0x000000120d037210 */ /* 0x040fe40007f5e0ff */
[----:B------:R-:W-:Y:S01]  /*02c0*/  IADD3 R13, P3, PT, R13, R12, RZ ;  /* 0x0000000c0d0d7210 */ /* 0x000fe20007f7e0ff */
[----:B0-----:R-:W-:Y:S01]  /*02d0*/  IMAD.WIDE.U32 R16, R19, 0x4, R8 ;  /* 0x0000000413107825 */ /* 0x001fe200078e0008 */
[----:B------:R-:W-:-:S02]  /*02e0*/  IADD3 R11, P1, PT, R7, R18, RZ ;  /* 0x00000012070b7210 */ /* 0x000fc40007f3e0ff */
[----:B------:R-:W-:Y:S01]  /*02f0*/  IADD3 R12, P4, PT, R7, R12, RZ ;  /* 0x0000000c070c7210 */ /* 0x000fe20007f9e0ff */
[----:B------:R-:W-:Y:S01]  /*0300*/  IMAD.X R22, RZ, RZ, RZ, P2 ;  /* 0x000000ffff167224 */ /* 0x000fe200010e06ff */
[C---:B------:R-:W-:Y:S01]  /*0310*/  LEA R4, P6, R20.reuse, UR6, 0x2 ;  /* 0x0000000614047c11 */ /* 0x040fe2000f8c10ff */
[----:B------:R0:W4:Y:S01]  /*0320*/  LDG.E R15, desc[UR4][R16.64] ;  /* 0x00000004100f7981 */ /* 0x000122000c1e1900 */
[----:B------:R-:W-:Y:S02]  /*0330*/  IADD3 R7, P5, PT, R5, R10, RZ ;  /* 0x0000000a05077210 */ /* 0x000fe40007fbe0ff */
[----:B------:R-:W-:Y:S02]  /*0340*/  IADD3 R10, PT, PT, R19, 0x100, RZ ;  /* 0x00000100130a7810 */ /* 0x000fe40007ffe0ff */
[----:B------:R-:W-:Y:S02]  /*0350*/  LEA.HI.X R5, R20, UR7, R23, 0x2, P6 ;  /* 0x0000000714057c11 */ /* 0x000fe4000b0f1417 */
[----:B------:R-:W-:Y:S01]  /*0360*/  IADD3 R18, P6, PT, R21, R6, RZ ;  /* 0x0000000615127210 */ /* 0x000fe20007fde0ff */
[----:B------:R-:W-:Y:S01]  /*0370*/  IMAD.WIDE.U32 R20, R10, 0x4, R8 ;  /* 0x000000040a147825 */ /* 0x000fe200078e0008 */
[----:B------:R-:W-:Y:S01]  /*0380*/  IADD3.X R24, PT, PT, RZ, RZ, RZ, P5, !PT ;  /* 0x000000ffff187210 */ /* 0x000fe20002ffe4ff */
[----:B------:R1:W5:Y:S01]  /*0390*/  LDG.E R4, desc[UR4][R4.64+0x400] ;  /* 0x0004000404047981 */ /* 0x000362000c1e1900 */
[----:B------:R-:W-:Y:S01]  /*03a0*/  LEA R6, P5, R7, UR6, 0x2 ;  /* 0x0000000607067c11 */ /* 0x000fe2000f8a10ff */
[----:B------:R-:W-:-:S02]  /*03b0*/  IMAD.X R19, RZ, RZ, R2, P6 ;  /* 0x000000ffff137224 */ /* 0x000fc400030e0602 */
[----:B------:R-:W5:Y:S01]  /*03c0*/  LDG.E R20, desc[UR4][R20.64] ;  /* 0x0000000414147981 */ /* 0x000f62000c1e1900 */
[C---:B------:R-:W-:Y:S02]  /*03d0*/  LEA R8, P6, R18.reuse, UR6, 0x2 ;  /* 0x0000000612087c11 */ /* 0x040fe4000f8c10ff */
[----:B------:R-:W-:Y:S02]  /*03e0*/  LEA.HI.X R7, R7, UR7, R24, 0x2, P5 ;  /* 0x0000000707077c11 */ /* 0x000fe4000a8f1418 */
[C---:B------:R-:W-:Y:S02]  /*03f0*/  LEA R2, P2, R3.reuse, UR6, 0x2 ;  /* 0x0000000603027c11 */ /* 0x040fe4000f8410ff */
[----:B------:R-:W-:Y:S01]  /*0400*/  LEA.HI.X R9, R18, UR7, R19, 0x2, P6 ;  /* 0x0000000712097c11 */ /* 0x000fe2000b0f1413 */
[----:B------:R-:W5:Y:S01]  /*0410*/  LDG.E R6, desc[UR4][R6.64+0x4] ;  /* 0x0000040406067981 */ /* 0x000f62000c1e1900 */
[----:B------:R-:W-:Y:S01]  /*0420*/  IMAD.X R23, RZ, RZ, RZ, P0 ;  /* 0x000000ffff177224 */ /* 0x000fe200000e06ff */
[----:B------:R-:W-:Y:S01]  /*0430*/  LEA.HI.X R3, R3, UR7, R22, 0x2, P2 ;  /* 0x0000000703037c11 */ /* 0x000fe200090f1416 */
[----:B------:R-:W-:Y:S01]  /*0440*/  IMAD.X R24, RZ, RZ, RZ, P1 ;  /* 0x000000ffff187224 */ /* 0x000fe200008e06ff */
[----:B------:R-:W-:Y:S01]  /*0450*/  LEA R18, P0, R11, UR6, 0x2 ;  /* 0x000000060b127c11 */ /* 0x000fe2000f8010ff */
[----:B------:R-:W5:Y:S01]  /*0460*/  LDG.E R8, desc[UR4][R8.64+0x40000] ;  /* 0x0400000408087981 */ /* 0x000f62000c1e1900 */
[----:B------:R-:W-:-:S02]  /*0470*/  IADD3.X R22, PT, PT, RZ, R23, RZ, P3, !PT ;  /* 0x00000017ff167210 */ /* 0x000fc40001ffe4ff */
[----:B0-----:R-:W-:Y:S01]  /*0480*/  LEA R16, P1, R13, UR6, 0x2 ;  /* 0x000000060d107c11 */ /* 0x001fe2000f8210ff */
[----:B------:R-:W5:Y:S01]  /*0490*/  LDG.E R2, desc[UR4][R2.64+0x4] ;  /* 0x0000040402027981 */ /* 0x000f62000c1e1900 */
[----:B------:R-:W-:Y:S01]  /*04a0*/  LEA.HI.X R19, R11, UR7, R24, 0x2, P0 ;  /* 0x000000070b137c11 */ /* 0x000fe200080f1418 */
[----:B-1----:R-:W-:Y:S01]  /*04b0*/  IMAD.X R5, RZ, RZ, R23, P4 ;  /* 0x000000ffff057224 */ /* 0x002fe200020e0617 */
[----:B------:R-:W-:Y:S02]  /*04c0*/  LEA.HI.X R17, R13, UR7, R22, 0x2, P1 ;  /* 0x000000070d117c11 */ /* 0x000fe400088f1416 */
[C---:B------:R-:W-:Y:S01]  /*04d0*/  LEA R22, P0, R12.reuse, UR6, 0x2 ;  /* 0x000000060c167c11 */ /* 0x040fe2000f8010ff */
[----:B------:R-:W5:Y:S03]  /*04e0*/  LDG.E R18, desc[UR4][R18.64+0x4] ;  /* 0x0000040412127981 */ /* 0x000f66000c1e1900 */
[----:B------:R-:W-:Y:S01]  /*04f0*/  LEA.HI.X R23, R12, UR7, R5, 0x2, P0 ;  /* 0x000000070c177c11 */ /* 0x000fe200080f1405 */
[----:B------:R-:W5:Y:S01]  /*0500*/  LDG.E R16, desc[UR4][R16.64+0x400] ;  /* 0x0004000410107981 */ /* 0x000f62000c1e1900 */
[----:B------:R-:W0:Y:S03]  /*0510*/  LDC.64 R12, c[0x0][0x388] ;  /* 0x0000e200ff0c7b82 */ /* 0x000e260000000a00 */
[----:B------:R-:W5:Y:S01]  /*0520*/  LDG.E R22, desc[UR4][R22.64+0x400] ;  /* 0x0004000416167981 */ /* 0x000f62000c1e1900 */
[----:B0-----:R-:W-:-:S04]  /*0530*/  IMAD.WIDE.U32 R12, R10, 0x4, R12 ;  /* 0x000000040a0c7825 */ /* 0x001fc800078e000c */
[----:B--2---:R-:W-:-:S04]  /*0540*/  FMUL R5, R14, 4 ;  /* 0x408000000e057820 */ /* 0x004fc80000400000 */
[----:B---3--:R-:W-:-:S04]  /*0550*/  FFMA R5, R0, 2, R5 ;  /* 0x4000000000057823 */ /* 0x008fc80000000005 */
[----:B------:R-:W-:-:S04]  /*0560*/  FFMA R5, R0, 5, R5 ;  /* 0x40a0000000057823 */ /* 0x000fc80000000005 */
[----:B------:R-:W-:-:S04]  /*0570*/  FFMA R5, R14, 7, R5 ;  /* 0x40e000000e057823 */ /* 0x000fc80000000005 */
[----:B------:R-:W-:-:S04]  /*0580*/  FFMA R5, R0, -8, R5 ;  /* 0xc100000000057823 */ /* 0x000fc80000000005 */
[----:B------:R-:W-:-:S04]  /*0590*/  FFMA R14, R14, 10, R5 ;  /* 0x412000000e0e7823 */ /* 0x000fc80000000005 */
[----:B----4-:R-:W-:-:S04]  /*05a0*/  FFMA R15, R15, -3, R14 ;  /* 0xc04000000f0f7823 */ /* 0x010fc8000000000e */
[----:B-----5:R-:W-:-:S04]  /*05b0*/  FFMA R15, R20, 6, R15 ;  /* 0x40c00000140f7823 */ /* 0x020fc8000000000f */
[----:B------:R-:W-:-:S04]  /*05c0*/  FFMA R15, R4, -9, R15 ;  /* 0xc1100000040f7823 */ /* 0x000fc8000000000f */
[----:B------:R-:W-:-:S04]  /*05d0*/  FFMA R15, R6, 2, R15 ;  /* 0x40000000060f7823 */ /* 0x000fc8000000000f */
[----:B------:R-:W-:-:S04]  /*05e0*/  FFMA R15, R8, 4, R15 ;  /* 0x40800000080f7823 */ /* 0x000fc8000000000f */
[----:B------:R-:W-:-:S04]  /*05f0*/  FFMA R15, R2, 5, R15 ;  /* 0x40a00000020f7823 */ /* 0x000fc8000000000f */
[----:B------:R-:W-:-:S04]  /*0600*/  FFMA R15, R18, 7, R15 ;  /* 0x40e00000120f7823 */ /* 0x000fc8000000000f */
[----:B------:R-:W-:-:S04]  /*0610*/  FFMA R15, R16, -8, R15 ;  /* 0xc1000000100f7823 */ /* 0x000fc8000000000f */
[----:B------:R-:W-:-:S05]  /*0620*/  FFMA R15, R22, 10, R15 ;  /* 0x41200000160f7823 */ /* 0x000fca000000000f */
[----:B------:R-:W-:Y:S01]  /*0630*/  STG.E desc[UR4][R12.64], R15 ;  /* 0x0000000f0c007986 */ /* 0x000fe2000c101904 */
[----:B------:R-:W-:Y:S05]  /*0640*/  EXIT ;  /* 0x000000000000794d */ /* 0x000fea0003800000 */
.L_x_0:
[----:B------:R-:W-:-:S00]  /*0650*/  BRA `(.L_x_0) ;  /* 0xfffffffc00fc7947 */ /* 0x000fc0000383ffff */
[----:B------:R-:W-:-:S00]  /*0660*/  NOP ;  /* 0x0000000000007918 */ /* 0x000fc00000000000 */
        /* <DEDUP_REMOVED lines=9> */
.L_x_1:


//--------------------- .nv.shared.reserved.0     --------------------------
	.section	.nv.shared.reserved.0,"aw",@nobits
	.weak		__nv_reservedSMEM_offset_0_alias
	.size		__nv_reservedSMEM_offset_0_alias, 0, 64
	.other		__nv_reservedSMEM_offset_0_alias,@"STO_CUDA_RESERVED_SHARED STV_DEFAULT"
__nv_reservedSMEM_offset_0_alias:
	.zero		0
	.zero		64


//--------------------- .nv.constant0._Z20convolution3D_kernelPfS_i --------------------------
	.section	.nv.constant0._Z20convolution3D_kernelPfS_i,"a",@progbits
	.sectionflags	@""
	.align	4
.nv.constant0._Z20convolution3D_kernelPfS_i:
	.zero		916


//--------------------- SYMBOLS --------------------------

	.type		.nv.reservedSmem.offset0,@object
	.size		.nv.reservedSmem.offset0,0x4
